//
// Generated by NVIDIA NVVM Compiler
//
// Compiler Build ID: CL-36424714
// Cuda compilation tools, release 13.0, V13.0.88
// Based on NVVM 20.0.0
//

.version 9.0
.target sm_100
.address_size 64

	// .globl	_Z24l1_cache_throughput_testIfEvPT_Pyj

.visible .entry _Z24l1_cache_throughput_testIfEvPT_Pyj(
	.param .u64 .ptr .align 1 _Z24l1_cache_throughput_testIfEvPT_Pyj_param_0,
	.param .u64 .ptr .align 1 _Z24l1_cache_throughput_testIfEvPT_Pyj_param_1,
	.param .u32 _Z24l1_cache_throughput_testIfEvPT_Pyj_param_2
)
{
	.reg .pred 	%p<6>;
	.reg .b32 	%r<18>;
	.reg .b32 	%f<74>;
	.reg .b64 	%rd<18>;

	ld.param.u64 	%rd8, [_Z24l1_cache_throughput_testIfEvPT_Pyj_param_0];
	ld.param.u64 	%rd7, [_Z24l1_cache_throughput_testIfEvPT_Pyj_param_1];
	ld.param.u32 	%r10, [_Z24l1_cache_throughput_testIfEvPT_Pyj_param_2];
	cvta.to.global.u64 	%rd1, %rd8;
	mov.b32 	%r15, 0;
	mov.u32 	%r1, %tid.x;
	mov.u32 	%r14, %r1;
$L__BB0_1:
	.pragma "nounroll";
	mul.wide.u32 	%rd9, %r14, 4;
	add.s64 	%rd10, %rd1, %rd9;
	ld.global.f32 	%f8, [%rd10];
	add.f32 	%f9, %f72, %f8;
	ld.global.f32 	%f10, [%rd10+4096];
	add.f32 	%f11, %f9, %f10;
	ld.global.f32 	%f12, [%rd10+8192];
	add.f32 	%f13, %f11, %f12;
	ld.global.f32 	%f14, [%rd10+12288];
	add.f32 	%f15, %f13, %f14;
	ld.global.f32 	%f16, [%rd10+16384];
	add.f32 	%f17, %f15, %f16;
	ld.global.f32 	%f18, [%rd10+20480];
	add.f32 	%f19, %f17, %f18;
	ld.global.f32 	%f20, [%rd10+24576];
	add.f32 	%f21, %f19, %f20;
	ld.global.f32 	%f22, [%rd10+28672];
	add.f32 	%f23, %f21, %f22;
	ld.global.f32 	%f24, [%rd10+32768];
	add.f32 	%f25, %f23, %f24;
	ld.global.f32 	%f26, [%rd10+36864];
	add.f32 	%f27, %f25, %f26;
	ld.global.f32 	%f28, [%rd10+40960];
	add.f32 	%f29, %f27, %f28;
	ld.global.f32 	%f30, [%rd10+45056];
	add.f32 	%f31, %f29, %f30;
	ld.global.f32 	%f32, [%rd10+49152];
	add.f32 	%f33, %f31, %f32;
	ld.global.f32 	%f34, [%rd10+53248];
	add.f32 	%f35, %f33, %f34;
	ld.global.f32 	%f36, [%rd10+57344];
	add.f32 	%f37, %f35, %f36;
	ld.global.f32 	%f38, [%rd10+61440];
	add.f32 	%f72, %f37, %f38;
	add.s32 	%r14, %r14, 16384;
	add.s32 	%r15, %r15, 16;
	setp.ne.s32 	%p1, %r15, 160;
	@%p1 bra 	$L__BB0_1;
	// begin inline asm
	mov.u64 	%rd11, %clock64;
	// end inline asm
	setp.eq.s32 	%p2, %r10, 0;
	@%p2 bra 	$L__BB0_7;
	mul.wide.u32 	%rd12, %r1, 4;
	add.s64 	%rd13, %rd12, %rd1;
	add.s64 	%rd3, %rd13, 32768;
	mov.b32 	%r16, 0;
$L__BB0_4:
	mov.b32 	%r17, 0;
	mov.u64 	%rd17, %rd3;
$L__BB0_5:
	.pragma "nounroll";
	ld.global.f32 	%f39, [%rd17+-32768];
	add.f32 	%f40, %f72, %f39;
	ld.global.f32 	%f41, [%rd17+-28672];
	add.f32 	%f42, %f40, %f41;
	ld.global.f32 	%f43, [%rd17+-24576];
	add.f32 	%f44, %f42, %f43;
	ld.global.f32 	%f45, [%rd17+-20480];
	add.f32 	%f46, %f44, %f45;
	ld.global.f32 	%f47, [%rd17+-16384];
	add.f32 	%f48, %f46, %f47;
	ld.global.f32 	%f49, [%rd17+-12288];
	add.f32 	%f50, %f48, %f49;
	ld.global.f32 	%f51, [%rd17+-8192];
	add.f32 	%f52, %f50, %f51;
	ld.global.f32 	%f53, [%rd17+-4096];
	add.f32 	%f54, %f52, %f53;
	ld.global.f32 	%f55, [%rd17];
	add.f32 	%f56, %f54, %f55;
	ld.global.f32 	%f57, [%rd17+4096];
	add.f32 	%f58, %f56, %f57;
	ld.global.f32 	%f59, [%rd17+8192];
	add.f32 	%f60, %f58, %f59;
	ld.global.f32 	%f61, [%rd17+12288];
	add.f32 	%f62, %f60, %f61;
	ld.global.f32 	%f63, [%rd17+16384];
	add.f32 	%f64, %f62, %f63;
	ld.global.f32 	%f65, [%rd17+20480];
	add.f32 	%f66, %f64, %f65;
	ld.global.f32 	%f67, [%rd17+24576];
	add.f32 	%f68, %f66, %f67;
	ld.global.f32 	%f69, [%rd17+28672];
	add.f32 	%f72, %f68, %f69;
	add.s32 	%r17, %r17, 16;
	add.s64 	%rd17, %rd17, 65536;
	setp.ne.s32 	%p3, %r17, 160;
	@%p3 bra 	$L__BB0_5;
	add.s32 	%r16, %r16, 1;
	setp.ne.s32 	%p4, %r16, %r10;
	@%p4 bra 	$L__BB0_4;
$L__BB0_7:
	// begin inline asm
	mov.u64 	%rd14, %clock64;
	// end inline asm
	setp.ne.s32 	%p5, %r1, 0;
	@%p5 bra 	$L__BB0_9;
	sub.s64 	%rd15, %rd14, %rd11;
	cvta.to.global.u64 	%rd16, %rd7;
	st.global.u64 	[%rd16], %rd15;
	st.global.f32 	[%rd1], %f72;
$L__BB0_9:
	ret;

}
	// .globl	_Z24l1_cache_throughput_testIdEvPT_Pyj
.visible .entry _Z24l1_cache_throughput_testIdEvPT_Pyj(
	.param .u64 .ptr .align 1 _Z24l1_cache_throughput_testIdEvPT_Pyj_param_0,
	.param .u64 .ptr .align 1 _Z24l1_cache_throughput_testIdEvPT_Pyj_param_1,
	.param .u32 _Z24l1_cache_throughput_testIdEvPT_Pyj_param_2
)
{
	.reg .pred 	%p<6>;
	.reg .b32 	%r<18>;
	.reg .b64 	%rd<18>;
	.reg .b64 	%fd<74>;

	ld.param.u64 	%rd8, [_Z24l1_cache_throughput_testIdEvPT_Pyj_param_0];
	ld.param.u64 	%rd7, [_Z24l1_cache_throughput_testIdEvPT_Pyj_param_1];
	ld.param.u32 	%r10, [_Z24l1_cache_throughput_testIdEvPT_Pyj_param_2];
	cvta.to.global.u64 	%rd1, %rd8;
	mov.b32 	%r15, 0;
	mov.u32 	%r1, %tid.x;
	mov.u32 	%r14, %r1;
$L__BB1_1:
	.pragma "nounroll";
	mul.wide.u32 	%rd9, %r14, 8;
	add.s64 	%rd10, %rd1, %rd9;
	ld.global.f64 	%fd8, [%rd10];
	add.f64 	%fd9, %fd72, %fd8;
	ld.global.f64 	%fd10, [%rd10+8192];
	add.f64 	%fd11, %fd9, %fd10;
	ld.global.f64 	%fd12, [%rd10+16384];
	add.f64 	%fd13, %fd11, %fd12;
	ld.global.f64 	%fd14, [%rd10+24576];
	add.f64 	%fd15, %fd13, %fd14;
	ld.global.f64 	%fd16, [%rd10+32768];
	add.f64 	%fd17, %fd15, %fd16;
	ld.global.f64 	%fd18, [%rd10+40960];
	add.f64 	%fd19, %fd17, %fd18;
	ld.global.f64 	%fd20, [%rd10+49152];
	add.f64 	%fd21, %fd19, %fd20;
	ld.global.f64 	%fd22, [%rd10+57344];
	add.f64 	%fd23, %fd21, %fd22;
	ld.global.f64 	%fd24, [%rd10+65536];
	add.f64 	%fd25, %fd23, %fd24;
	ld.global.f64 	%fd26, [%rd10+73728];
	add.f64 	%fd27, %fd25, %fd26;
	ld.global.f64 	%fd28, [%rd10+81920];
	add.f64 	%fd29, %fd27, %fd28;
	ld.global.f64 	%fd30, [%rd10+90112];
	add.f64 	%fd31, %fd29, %fd30;
	ld.global.f64 	%fd32, [%rd10+98304];
	add.f64 	%fd33, %fd31, %fd32;
	ld.global.f64 	%fd34, [%rd10+106496];
	add.f64 	%fd35, %fd33, %fd34;
	ld.global.f64 	%fd36, [%rd10+114688];
	add.f64 	%fd37, %fd35, %fd36;
	ld.global.f64 	%fd38, [%rd10+122880];
	add.f64 	%fd72, %fd37, %fd38;
	add.s32 	%r14, %r14, 16384;
	add.s32 	%r15, %r15, 16;
	setp.ne.s32 	%p1, %r15, 160;
	@%p1 bra 	$L__BB1_1;
	// begin inline asm
	mov.u64 	%rd11, %clock64;
	// end inline asm
	setp.eq.s32 	%p2, %r10, 0;
	@%p2 bra 	$L__BB1_7;
	mul.wide.u32 	%rd12, %r1, 8;
	add.s64 	%rd13, %rd12, %rd1;
	add.s64 	%rd3, %rd13, 65536;
	mov.b32 	%r16, 0;
$L__BB1_4:
	mov.b32 	%r17, 0;
	mov.u64 	%rd17, %rd3;
$L__BB1_5:
	.pragma "nounroll";
	ld.global.f64 	%fd39, [%rd17+-65536];
	add.f64 	%fd40, %fd72, %fd39;
	ld.global.f64 	%fd41, [%rd17+-57344];
	add.f64 	%fd42, %fd40, %fd41;
	ld.global.f64 	%fd43, [%rd17+-49152];
	add.f64 	%fd44, %fd42, %fd43;
	ld.global.f64 	%fd45, [%rd17+-40960];
	add.f64 	%fd46, %fd44, %fd45;
	ld.global.f64 	%fd47, [%rd17+-32768];
	add.f64 	%fd48, %fd46, %fd47;
	ld.global.f64 	%fd49, [%rd17+-24576];
	add.f64 	%fd50, %fd48, %fd49;
	ld.global.f64 	%fd51, [%rd17+-16384];
	add.f64 	%fd52, %fd50, %fd51;
	ld.global.f64 	%fd53, [%rd17+-8192];
	add.f64 	%fd54, %fd52, %fd53;
	ld.global.f64 	%fd55, [%rd17];
	add.f64 	%fd56, %fd54, %fd55;
	ld.global.f64 	%fd57, [%rd17+8192];
	add.f64 	%fd58, %fd56, %fd57;
	ld.global.f64 	%fd59, [%rd17+16384];
	add.f64 	%fd60, %fd58, %fd59;
	ld.global.f64 	%fd61, [%rd17+24576];
	add.f64 	%fd62, %fd60, %fd61;
	ld.global.f64 	%fd63, [%rd17+32768];
	add.f64 	%fd64, %fd62, %fd63;
	ld.global.f64 	%fd65, [%rd17+40960];
	add.f64 	%fd66, %fd64, %fd65;
	ld.global.f64 	%fd67, [%rd17+49152];
	add.f64 	%fd68, %fd66, %fd67;
	ld.global.f64 	%fd69, [%rd17+57344];
	add.f64 	%fd72, %fd68, %fd69;
	add.s32 	%r17, %r17, 16;
	add.s64 	%rd17, %rd17, 131072;
	setp.ne.s32 	%p3, %r17, 160;
	@%p3 bra 	$L__BB1_5;
	add.s32 	%r16, %r16, 1;
	setp.ne.s32 	%p4, %r16, %r10;
	@%p4 bra 	$L__BB1_4;
$L__BB1_7:
	// begin inline asm
	mov.u64 	%rd14, %clock64;
	// end inline asm
	setp.ne.s32 	%p5, %r1, 0;
	@%p5 bra 	$L__BB1_9;
	sub.s64 	%rd15, %rd14, %rd11;
	cvta.to.global.u64 	%rd16, %rd7;
	st.global.u64 	[%rd16], %rd15;
	st.global.f64 	[%rd1], %fd72;
$L__BB1_9:
	ret;

}


// ===== COMPILED SASS (sm_100) =====

	.target	sm_100

	.elftype	@"ET_EXEC"


//--------------------- .note.nv.tkinfo           --------------------------
	.section	.note.nv.tkinfo,"",@"SHT_NOTE"
	.sectionflags	@"SHF_NOTE_NV_TKINFO"
	.tkinfo
        /*0018*/ 	.word	0x00000002
        /*0030*/ 	.string	""
        /*0030*/ 	.string	"ptxas"
        /*0030*/ 	.string	"Cuda compilation tools, release 13.0, V13.0.88"
        /*0030*/ 	.string	"Build cuda_13.0.r13.0/compiler.36424714_0"
        /*0030*/ 	.string	"-arch sm_100 -m 64 "



//--------------------- .note.nv.cuinfo           --------------------------
	.section	.note.nv.cuinfo,"",@"SHT_NOTE"
	.sectionflags	@"SHF_NOTE_NV_CUINFO"
        /*0018*/ 	.short	0x0002
        /*001a*/ 	.short	0x0064
        /*001c*/ 	.short	0x0082
	.zero		2


//--------------------- .nv.info                  --------------------------
	.section	.nv.info,"",@"SHT_CUDA_INFO"
	.align	4


	//----- nvinfo : EIATTR_REGCOUNT
	.align		4
        /*0000*/ 	.byte	0x04, 0x2f
        /*0002*/ 	.short	(.L_1 - .L_0)
	.align		4
.L_0:
        /*0004*/ 	.word	index@(_Z24l1_cache_throughput_testIfEvPT_Pyj)
        /*0008*/ 	.word	0x0000001f


	//----- nvinfo : EIATTR_FRAME_SIZE
	.align		4
.L_1:
        /*000c*/ 	.byte	0x04, 0x11
        /*000e*/ 	.short	(.L_3 - .L_2)
	.align		4
.L_2:
        /*0010*/ 	.word	index@(_Z24l1_cache_throughput_testIfEvPT_Pyj)
        /*0014*/ 	.word	0x00000000


	//----- nvinfo : EIATTR_REGCOUNT
	.align		4
.L_3:
        /*0018*/ 	.byte	0x04, 0x2f
        /*001a*/ 	.short	(.L_5 - .L_4)
	.align		4
.L_4:
        /*001c*/ 	.word	index@(_Z24l1_cache_throughput_testIdEvPT_Pyj)
        /*0020*/ 	.word	0x00000020


	//----- nvinfo : EIATTR_FRAME_SIZE
	.align		4
.L_5:
        /*0024*/ 	.byte	0x04, 0x11
        /*0026*/ 	.short	(.L_7 - .L_6)
	.align		4
.L_6:
        /*0028*/ 	.word	index@(_Z24l1_cache_throughput_testIdEvPT_Pyj)
        /*002c*/ 	.word	0x00000000


	//----- nvinfo : EIATTR_MIN_STACK_SIZE
	.align		4
.L_7:
        /*0030*/ 	.byte	0x04, 0x12
        /*0032*/ 	.short	(.L_9 - .L_8)
	.align		4
.L_8:
        /*0034*/ 	.word	index@(_Z24l1_cache_throughput_testIdEvPT_Pyj)
        /*0038*/ 	.word	0x00000000


	//----- nvinfo : EIATTR_MIN_STACK_SIZE
	.align		4
.L_9:
        /*003c*/ 	.byte	0x04, 0x12
        /*003e*/ 	.short	(.L_11 - .L_10)
	.align		4
.L_10:
        /*0040*/ 	.word	index@(_Z24l1_cache_throughput_testIfEvPT_Pyj)
        /*0044*/ 	.word	0x00000000
.L_11:


//--------------------- .nv.compat                --------------------------
	.section	.nv.compat,"",@"SHT_CUDA_COMPAT_INFO"
	.align	4
        /*0000*/ 	.byte	0x02, 0x09, 0x00, 0x00, 0x02, 0x02, 0x01, 0x00, 0x02, 0x05, 0x05, 0x00, 0x03, 0x07, 0x01, 0x01
        /*0010*/ 	.byte	0x02, 0x03, 0x00, 0x00, 0x02, 0x06, 0x01, 0x00, 0x04, 0x0b, 0x08, 0x00, 0x01, 0x00, 0x00, 0x00
        /*0020*/ 	.byte	0x00, 0x00, 0x00, 0x00


//--------------------- .nv.info._Z24l1_cache_throughput_testIdEvPT_Pyj --------------------------
	.section	.nv.info._Z24l1_cache_throughput_testIdEvPT_Pyj,"",@"SHT_CUDA_INFO"
	.sectionflags	@""
	.align	4


	//----- nvinfo : EIATTR_CUDA_API_VERSION
	.align		4
        /*0000*/ 	.byte	0x04, 0x37
        /*0002*/ 	.short	(.L_13 - .L_12)
.L_12:
        /*0004*/ 	.word	0x00000082


	//----- nvinfo : EIATTR_KPARAM_INFO
	.align		4
.L_13:
        /*0008*/ 	.byte	0x04, 0x17
        /*000a*/ 	.short	(.L_15 - .L_14)
.L_14:
        /*000c*/ 	.word	0x00000000
        /*0010*/ 	.short	0x0002
        /*0012*/ 	.short	0x0010
        /*0014*/ 	.byte	0x00, 0xf0, 0x11, 0x00


	//----- nvinfo : EIATTR_KPARAM_INFO
	.align		4
.L_15:
        /*0018*/ 	.byte	0x04, 0x17
        /*001a*/ 	.short	(.L_17 - .L_16)
.L_16:
        /*001c*/ 	.word	0x00000000
        /*0020*/ 	.short	0x0001
        /*0022*/ 	.short	0x0008
        /*0024*/ 	.byte	0x00, 0xf5, 0x21, 0x00


	//----- nvinfo : EIATTR_KPARAM_INFO
	.align		4
.L_17:
        /*0028*/ 	.byte	0x04, 0x17
        /*002a*/ 	.short	(.L_19 - .L_18)
.L_18:
        /*002c*/ 	.word	0x00000000
        /*0030*/ 	.short	0x0000
        /*0032*/ 	.short	0x0000
        /*0034*/ 	.byte	0x00, 0xf5, 0x21, 0x00


	//----- nvinfo : EIATTR_SPARSE_MMA_MASK
	.align		4
.L_19:
        /*0038*/ 	.byte	0x03, 0x50
        /*003a*/ 	.short	0x0000


	//----- nvinfo : EIATTR_MAXREG_COUNT
	.align		4
        /*003c*/ 	.byte	0x03, 0x1b
        /*003e*/ 	.short	0x00ff


	//----- nvinfo : EIATTR_MERCURY_ISA_VERSION
	.align		4
        /*0040*/ 	.byte	0x03, 0x5f
        /*0042*/ 	.short	0x0101


	//----- nvinfo : EIATTR_VRC_CTA_INIT_COUNT
	.align		4
        /*0044*/ 	.byte	0x02, 0x4a
	.zero		1
	.zero		1


	//----- nvinfo : EIATTR_EXIT_INSTR_OFFSETS
	.align		4
        /*0048*/ 	.byte	0x04, 0x1c
        /*004a*/ 	.short	(.L_21 - .L_20)


	//   ....[0]....
.L_20:
        /*004c*/ 	.word	0x00000610


	//   ....[1]....
        /*0050*/ 	.word	0x00000680


	//----- nvinfo : EIATTR_CBANK_PARAM_SIZE
	.align		4
.L_21:
        /*0054*/ 	.byte	0x03, 0x19
        /*0056*/ 	.short	0x0014


	//----- nvinfo : EIATTR_PARAM_CBANK
	.align		4
        /*0058*/ 	.byte	0x04, 0x0a
        /*005a*/ 	.short	(.L_23 - .L_22)
	.align		4
.L_22:
        /*005c*/ 	.word	index@(.nv.constant0._Z24l1_cache_throughput_testIdEvPT_Pyj)
        /*0060*/ 	.short	0x0380
        /*0062*/ 	.short	0x0014


	//----- nvinfo : EIATTR_SW_WAR
	.align		4
.L_23:
        /*0064*/ 	.byte	0x04, 0x36
        /*0066*/ 	.short	(.L_25 - .L_24)
.L_24:
        /*0068*/ 	.word	0x00000008
.L_25:


//--------------------- .nv.info._Z24l1_cache_throughput_testIfEvPT_Pyj --------------------------
	.section	.nv.info._Z24l1_cache_throughput_testIfEvPT_Pyj,"",@"SHT_CUDA_INFO"
	.sectionflags	@""
	.align	4


	//----- nvinfo : EIATTR_CUDA_API_VERSION
	.align		4
        /*0000*/ 	.byte	0x04, 0x37
        /*0002*/ 	.short	(.L_27 - .L_26)
.L_26:
        /*0004*/ 	.word	0x00000082


	//----- nvinfo : EIATTR_KPARAM_INFO
	.align		4
.L_27:
        /*0008*/ 	.byte	0x04, 0x17
        /*000a*/ 	.short	(.L_29 - .L_28)
.L_28:
        /*000c*/ 	.word	0x00000000
        /*0010*/ 	.short	0x0002
        /*0012*/ 	.short	0x0010
        /*0014*/ 	.byte	0x00, 0xf0, 0x11, 0x00


	//----- nvinfo : EIATTR_KPARAM_INFO
	.align		4
.L_29:
        /*0018*/ 	.byte	0x04, 0x17
        /*001a*/ 	.short	(.L_31 - .L_30)
.L_30:
        /*001c*/ 	.word	0x00000000
        /*0020*/ 	.short	0x0001
        /*0022*/ 	.short	0x0008
        /*0024*/ 	.byte	0x00, 0xf5, 0x21, 0x00


	//----- nvinfo : EIATTR_KPARAM_INFO
	.align		4
.L_31:
        /*0028*/ 	.byte	0x04, 0x17
        /*002a*/ 	.short	(.L_33 - .L_32)
.L_32:
        /*002c*/ 	.word	0x00000000
        /*0030*/ 	.short	0x0000
        /*0032*/ 	.short	0x0000
        /*0034*/ 	.byte	0x00, 0xf5, 0x21, 0x00


	//----- nvinfo : EIATTR_SPARSE_MMA_MASK
	.align		4
.L_33:
        /*0038*/ 	.byte	0x03, 0x50
        /*003a*/ 	.short	0x0000


	//----- nvinfo : EIATTR_MAXREG_COUNT
	.align		4
        /*003c*/ 	.byte	0x03, 0x1b
        /*003e*/ 	.short	0x00ff


	//----- nvinfo : EIATTR_MERCURY_ISA_VERSION
	.align		4
        /*0040*/ 	.byte	0x03, 0x5f
        /*0042*/ 	.short	0x0101


	//----- nvinfo : EIATTR_VRC_CTA_INIT_COUNT
	.align		4
        /*0044*/ 	.byte	0x02, 0x4a
	.zero		1
	.zero		1


	//----- nvinfo : EIATTR_EXIT_INSTR_OFFSETS
	.align		4
        /*0048*/ 	.byte	0x04, 0x1c
        /*004a*/ 	.short	(.L_35 - .L_34)


	//   ....[0]....
.L_34:
        /*004c*/ 	.word	0x00000610


	//   ....[1]....
        /*0050*/ 	.word	0x00000680


	//----- nvinfo : EIATTR_CBANK_PARAM_SIZE
	.align		4
.L_35:
        /*0054*/ 	.byte	0x03, 0x19
        /*0056*/ 	.short	0x0014


	//----- nvinfo : EIATTR_PARAM_CBANK
	.align		4
        /*0058*/ 	.byte	0x04, 0x0a
        /*005a*/ 	.short	(.L_37 - .L_36)
	.align		4
.L_36:
        /*005c*/ 	.word	index@(.nv.constant0._Z24l1_cache_throughput_testIfEvPT_Pyj)
        /*0060*/ 	.short	0x0380
        /*0062*/ 	.short	0x0014


	//----- nvinfo : EIATTR_SW_WAR
	.align		4
.L_37:
        /*0064*/ 	.byte	0x04, 0x36
        /*0066*/ 	.short	(.L_39 - .L_38)
.L_38:
        /*0068*/ 	.word	0x00000008
.L_39:


//--------------------- .nv.callgraph             --------------------------
	.section	.nv.callgraph,"",@"SHT_CUDA_CALLGRAPH"
	.align	4
	.sectionentsize	8
	.align		4
        /*0000*/ 	.word	0x00000000
	.align		4
        /*0004*/ 	.word	0xffffffff
	.align		4
        /*0008*/ 	.word	0x00000000
	.align		4
        /*000c*/ 	.word	0xfffffffe
	.align		4
        /*0010*/ 	.word	0x00000000
	.align		4
        /*0014*/ 	.word	0xfffffffd
	.align		4
        /*0018*/ 	.word	0x00000000
	.align		4
        /*001c*/ 	.word	0xfffffffc


//--------------------- .text._Z24l1_cache_throughput_testIdEvPT_Pyj --------------------------
	.section	.text._Z24l1_cache_throughput_testIdEvPT_Pyj,"ax",@progbits
	.align	128
        .global         _Z24l1_cache_throughput_testIdEvPT_Pyj
        .type           _Z24l1_cache_throughput_testIdEvPT_Pyj,@function
        .size           _Z24l1_cache_throughput_testIdEvPT_Pyj,(.L_x_10 - _Z24l1_cache_throughput_testIdEvPT_Pyj)
        .other          _Z24l1_cache_throughput_testIdEvPT_Pyj,@"STO_CUDA_ENTRY STV_DEFAULT"
_Z24l1_cache_throughput_testIdEvPT_Pyj:
.text._Z24l1_cache_throughput_testIdEvPT_Pyj:
[----:B------:R-:W-:Y:S01]  /*0000*/  LDC R1, c[0x0][0x37c] ;  /* 0x0000df00ff017b82 */ /* 0x000fe20000000800 */
[----:B------:R-:W0:Y:S01]  /*0010*/  S2R R0, SR_TID.X ;  /* 0x0000000000007919 */ /* 0x000e220000002100 */
[----:B------:R-:W1:Y:S01]  /*0020*/  LDCU.64 UR6, c[0x0][0x358] ;  /* 0x00006b00ff0677ac */ /* 0x000e620008000a00 */
[----:B------:R-:W-:Y:S01]  /*0030*/  UMOV UR4, URZ ;  /* 0x000000ff00047c82 */ /* 0x000fe20008000000 */
[----:B01----:R-:W-:-:S07]  /*0040*/  IMAD.MOV.U32 R19, RZ, RZ, R0 ;  /* 0x000000ffff137224 */ /* 0x003fce00078e0000 */
.L_x_0:
[----:B------:R-:W0:Y:S02]  /*0050*/  LDC.64 R4, c[0x0][0x380] ;  /* 0x0000e000ff047b82 */ /* 0x000e240000000a00 */
[----:B0-----:R-:W-:-:S05]  /*0060*/  IMAD.WIDE.U32 R8, R19, 0x8, R4 ;  /* 0x0000000813087825 */ /* 0x001fca00078e0004 */
[----:B------:R-:W2:Y:S04]  /*0070*/  LDG.E.64 R22, desc[UR6][R8.64] ;  /* 0x0000000608167981 */ /* 0x000ea8000c1e1b00 */
[----:B------:R-:W3:Y:S04]  /*0080*/  LDG.E.64 R20, desc[UR6][R8.64+0x2000] ;  /* 0x0020000608147981 */ /* 0x000ee8000c1e1b00 */
[----:B------:R-:W4:Y:S04]  /*0090*/  LDG.E.64 R26, desc[UR6][R8.64+0x4000] ;  /* 0x00400006081a7981 */ /* 0x000f28000c1e1b00 */
[----:B------:R-:W5:Y:S04]  /*00a0*/  LDG.E.64 R24, desc[UR6][R8.64+0x6000] ;  /* 0x0060000608187981 */ /* 0x000f68000c1e1b00 */
[----:B------:R-:W5:Y:S04]  /*00b0*/  LDG.E.64 R16, desc[UR6][R8.64+0x8000] ;  /* 0x0080000608107981 */ /* 0x000f68000c1e1b00 */
[----:B------:R-:W5:Y:S04]  /*00c0*/  LDG.E.64 R10, desc[UR6][R8.64+0xa000] ;  /* 0x00a00006080a7981 */ /* 0x000f68000c1e1b00 */
[----:B------:R-:W5:Y:S04]  /*00d0*/  LDG.E.64 R6, desc[UR6][R8.64+0xc000] ;  /* 0x00c0000608067981 */ /* 0x000f68000c1e1b00 */
[----:B------:R-:W5:Y:S04]  /*00e0*/  LDG.E.64 R14, desc[UR6][R8.64+0xe000] ;  /* 0x00e00006080e7981 */ /* 0x000f68000c1e1b00 */
[----:B------:R-:W5:Y:S04]  /*00f0*/  LDG.E.64 R12, desc[UR6][R8.64+0x10000] ;  /* 0x01000006080c7981 */ /* 0x000f68000c1e1b00 */
[----:B------:R-:W5:Y:S01]  /*0100*/  LDG.E.64 R28, desc[UR6][R8.64+0x1e000] ;  /* 0x01e00006081c7981 */ /* 0x000f62000c1e1b00 */
[----:B--2---:R-:W-:-:S03]  /*0110*/  DADD R2, R22, R2 ;  /* 0x0000000016027229 */ /* 0x004fc60000000002 */
[----:B------:R-:W2:Y:S05]  /*0120*/  LDG.E.64 R22, desc[UR6][R8.64+0x12000] ;  /* 0x0120000608167981 */ /* 0x000eaa000c1e1b00 */
[----:B---3--:R-:W-:Y:S01]  /*0130*/  DADD R2, R2, R20 ;  /* 0x0000000002027229 */ /* 0x008fe20000000014 */
[----:B------:R-:W3:Y:S07]  /*0140*/  LDG.E.64 R20, desc[UR6][R8.64+0x14000] ;  /* 0x0140000608147981 */ /* 0x000eee000c1e1b00 */
[----:B----4-:R-:W-:-:S02]  /*0150*/  DADD R26, R2, R26 ;  /* 0x00000000021a7229 */ /* 0x010fc4000000001a */
[----:B------:R-:W4:Y:S06]  /*0160*/  LDG.E.64 R2, desc[UR6][R8.64+0x16000] ;  /* 0x0160000608027981 */ /* 0x000f2c000c1e1b00 */
[----:B-----5:R-:W-:Y:S01]  /*0170*/  DADD R26, R26, R24 ;  /* 0x000000001a1a7229 */ /* 0x020fe20000000018 */
[----:B------:R-:W5:Y:S07]  /*0180*/  LDG.E.64 R24, desc[UR6][R8.64+0x18000] ;  /* 0x0180000608187981 */ /* 0x000f6e000c1e1b00 */
[----:B------:R-:W-:Y:S01]  /*0190*/  DADD R26, R26, R16 ;  /* 0x000000001a1a7229 */ /* 0x000fe20000000010 */
[----:B------:R-:W5:Y:S07]  /*01a0*/  LDG.E.64 R16, desc[UR6][R8.64+0x1a000] ;  /* 0x01a0000608107981 */ /* 0x000f6e000c1e1b00 */
[----:B------:R-:W-:Y:S01]  /*01b0*/  DADD R26, R26, R10 ;  /* 0x000000001a1a7229 */ /* 0x000fe2000000000a */
[----:B------:R-:W5:Y:S07]  /*01c0*/  LDG.E.64 R10, desc[UR6][R8.64+0x1c000] ;  /* 0x01c00006080a7981 */ /* 0x000f6e000c1e1b00 */
[----:B------:R-:W-:-:S08]  /*01d0*/  DADD R6, R26, R6 ;  /* 0x000000001a067229 */ /* 0x000fd00000000006 */
[----:B------:R-:W-:-:S08]  /*01e0*/  DADD R6, R6, R14 ;  /* 0x0000000006067229 */ /* 0x000fd0000000000e */
[----:B------:R-:W-:Y:S01]  /*01f0*/  DADD R6, R6, R12 ;  /* 0x0000000006067229 */ /* 0x000fe2000000000c */
[----:B------:R-:W-:-:S04]  /*0200*/  UIADD3 UR4, UPT, UPT, UR4, 0x10, URZ ;  /* 0x0000001004047890 */ /* 0x000fc8000fffe0ff */
[----:B------:R-:W-:Y:S01]  /*0210*/  UISETP.NE.AND UP0, UPT, UR4, 0xa0, UPT ;  /* 0x000000a00400788c */ /* 0x000fe2000bf05270 */
[----:B------:R-:W-:Y:S02]  /*0220*/  VIADD R19, R19, 0x4000 ;  /* 0x0000400013137836 */ /* 0x000fe40000000000 */
[----:B--2---:R-:W-:-:S08]  /*0230*/  DADD R6, R6, R22 ;  /* 0x0000000006067229 */ /* 0x004fd00000000016 */
[----:B---3--:R-:W-:-:S08]  /*0240*/  DADD R6, R6, R20 ;  /* 0x0000000006067229 */ /* 0x008fd00000000014 */
[----:B----4-:R-:W-:-:S08]  /*0250*/  DADD R2, R6, R2 ;  /* 0x0000000006027229 */ /* 0x010fd00000000002 */
[----:B-----5:R-:W-:-:S08]  /*0260*/  DADD R2, R2, R24 ;  /* 0x0000000002027229 */ /* 0x020fd00000000018 */
[----:B------:R-:W-:-:S08]  /*0270*/  DADD R2, R2, R16 ;  /* 0x0000000002027229 */ /* 0x000fd00000000010 */
[----:B------:R-:W-:-:S08]  /*0280*/  DADD R2, R2, R10 ;  /* 0x0000000002027229 */ /* 0x000fd0000000000a */
[----:B------:R-:W-:Y:S01]  /*0290*/  DADD R2, R2, R28 ;  /* 0x0000000002027229 */ /* 0x000fe2000000001c */
[----:B------:R-:W-:Y:S10]  /*02a0*/  BRA.U UP0, `(.L_x_0) ;  /* 0xfffffffd00687547 */ /* 0x000ff4000b83ffff */
[----:B------:R-:W-:Y:S01]  /*02b0*/  CS2R R6, SR_CLOCKLO ;  /* 0x0000000000067805 */ /* 0x000fe20000015000 */
[----:B------:R-:W0:Y:S02]  /*02c0*/  LDCU UR4, c[0x0][0x390] ;  /* 0x00007200ff0477ac */ /* 0x000e240008000800 */
[----:B0-----:R-:W-:-:S09]  /*02d0*/  UISETP.NE.AND UP0, UPT, UR4, URZ, UPT ;  /* 0x000000ff0400728c */ /* 0x001fd2000bf05270 */
[----:B------:R-:W-:Y:S05]  /*02e0*/  BRA.U !UP0, `(.L_x_1) ;  /* 0x0000000108c07547 */ /* 0x000fea000b800000 */
[----:B------:R-:W-:Y:S01]  /*02f0*/  IMAD.WIDE.U32 R4, R0, 0x8, R4 ;  /* 0x0000000800047825 */ /* 0x000fe200078e0004 */
[----:B------:R-:W-:Y:S02]  /*0300*/  UMOV UR4, URZ ;  /* 0x000000ff00047c82 */ /* 0x000fe40008000000 */
[----:B------:R-:W-:-:S04]  /*0310*/  IADD3 R20, P0, PT, R4, 0x10000, RZ ;  /* 0x0001000004147810 */ /* 0x000fc80007f1e0ff */
[----:B------:R-:W-:-:S09]  /*0320*/  IADD3.X R21, PT, PT, RZ, R5, RZ, P0, !PT ;  /* 0x00000005ff157210 */ /* 0x000fd200007fe4ff */
.L_x_3:
[----:B------:R-:W0:Y:S01]  /*0330*/  LDCU UR5, c[0x0][0x390] ;  /* 0x00007200ff0577ac */ /* 0x000e220008000800 */
[----:B------:R-:W-:Y:S01]  /*0340*/  IMAD.MOV.U32 R4, RZ, RZ, R20 ;  /* 0x000000ffff047224 */ /* 0x000fe200078e0014 */
[----:B------:R-:W-:Y:S01]  /*0350*/  MOV R5, R21 ;  /* 0x0000001500057202 */ /* 0x000fe20000000f00 */
[----:B------:R-:W-:-:S04]  /*0360*/  UIADD3 UR4, UPT, UPT, UR4, 0x1, URZ ;  /* 0x0000000104047890 */ /* 0x000fc8000fffe0ff */
[----:B0-----:R-:W-:-:S03]  /*0370*/  UISETP.NE.AND UP1, UPT, UR4, UR5, UPT ;  /* 0x000000050400728c */ /* 0x001fc6000bf25270 */
[----:B------:R-:W-:-:S08]  /*0380*/  UMOV UR5, URZ ;  /* 0x000000ff00057c82 */ /* 0x000fd00008000000 */
.L_x_2:
[----:B------:R-:W2:Y:S04]  /*0390*/  LDG.E.64 R24, desc[UR6][R4.64+-0x10000] ;  /* 0xff00000604187981 */ /* 0x000ea8000c1e1b00 */
[----:B------:R-:W3:Y:S04]  /*03a0*/  LDG.E.64 R18, desc[UR6][R4.64+-0xe000] ;  /* 0xff20000604127981 */ /* 0x000ee8000c1e1b00 */
[----:B------:R-:W4:Y:S04]  /*03b0*/  LDG.E.64 R22, desc[UR6][R4.64+-0xc000] ;  /* 0xff40000604167981 */ /* 0x000f28000c1e1b00 */
        /* <DEDUP_REMOVED lines=9> */
[----:B----4-:R-:W-:Y:S01]  /*0450*/  DADD R24, R24, R22 ;  /* 0x0000000018187229 */ /* 0x010fe20000000016 */
[----:B------:R-:W4:Y:S07]  /*0460*/  LDG.E.64 R22, desc[UR6][R4.64+0x4000] ;  /* 0x0040000604167981 */ /* 0x000f2e000c1e1b00 */
[----:B-----5:R-:W-:Y:S01]  /*0470*/  DADD R24, R24, R16 ;  /* 0x0000000018187229 */ /* 0x020fe20000000010 */
[----:B------:R-:W5:Y:S07]  /*0480*/  LDG.E.64 R16, desc[UR6][R4.64+0x6000] ;  /* 0x0060000604107981 */ /* 0x000f6e000c1e1b00 */
[----:B------:R-:W-:Y:S01]  /*0490*/  DADD R24, R24, R14 ;  /* 0x0000000018187229 */ /* 0x000fe2000000000e */
[----:B------:R-:W5:Y:S07]  /*04a0*/  LDG.E.64 R14, desc[UR6][R4.64+0x8000] ;  /* 0x00800006040e7981 */ /* 0x000f6e000c1e1b00 */
[----:B------:R-:W-:Y:S01]  /*04b0*/  DADD R24, R24, R12 ;  /* 0x0000000018187229 */ /* 0x000fe2000000000c */
[----:B------:R-:W5:Y:S07]  /*04c0*/  LDG.E.64 R12, desc[UR6][R4.64+0xa000] ;  /* 0x00a00006040c7981 */ /* 0x000f6e000c1e1b00 */
[----:B------:R-:W-:Y:S01]  /*04d0*/  DADD R24, R24, R10 ;  /* 0x0000000018187229 */ /* 0x000fe2000000000a */
[----:B------:R-:W5:Y:S07]  /*04e0*/  LDG.E.64 R10, desc[UR6][R4.64+0xc000] ;  /* 0x00c00006040a7981 */ /* 0x000f6e000c1e1b00 */
[----:B------:R-:W-:Y:S01]  /*04f0*/  DADD R24, R24, R8 ;  /* 0x0000000018187229 */ /* 0x000fe20000000008 */
[----:B------:R0:W5:Y:S01]  /*0500*/  LDG.E.64 R8, desc[UR6][R4.64+0xe000] ;  /* 0x00e0000604087981 */ /* 0x000162000c1e1b00 */
[----:B------:R-:W-:-:S04]  /*0510*/  UIADD3 UR5, UPT, UPT, UR5, 0x10, URZ ;  /* 0x0000001005057890 */ /* 0x000fc8000fffe0ff */
[----:B------:R-:W-:Y:S01]  /*0520*/  UISETP.NE.AND UP0, UPT, UR5, 0xa0, UPT ;  /* 0x000000a00500788c */ /* 0x000fe2000bf05270 */
[----:B0-----:R-:W-:-:S05]  /*0530*/  IADD3 R4, P0, PT, R4, 0x20000, RZ ;  /* 0x0002000004047810 */ /* 0x001fca0007f1e0ff */
[----:B------:R-:W-:Y:S01]  /*0540*/  IMAD.X R5, RZ, RZ, R5, P0 ;  /* 0x000000ffff057224 */ /* 0x000fe200000e0605 */
[----:B--2---:R-:W-:-:S08]  /*0550*/  DADD R2, R24, R2 ;  /* 0x0000000018027229 */ /* 0x004fd00000000002 */
[----:B---3--:R-:W-:-:S08]  /*0560*/  DADD R2, R2, R18 ;  /* 0x0000000002027229 */ /* 0x008fd00000000012 */
[----:B----4-:R-:W-:-:S08]  /*0570*/  DADD R2, R2, R22 ;  /* 0x0000000002027229 */ /* 0x010fd00000000016 */
[----:B-----5:R-:W-:-:S08]  /*0580*/  DADD R2, R2, R16 ;  /* 0x0000000002027229 */ /* 0x020fd00000000010 */
[----:B------:R-:W-:-:S08]  /*0590*/  DADD R2, R2, R14 ;  /* 0x0000000002027229 */ /* 0x000fd0000000000e */
[----:B------:R-:W-:-:S08]  /*05a0*/  DADD R2, R2, R12 ;  /* 0x0000000002027229 */ /* 0x000fd0000000000c */
[----:B------:R-:W-:-:S08]  /*05b0*/  DADD R2, R2, R10 ;  /* 0x0000000002027229 */ /* 0x000fd0000000000a */
[----:B------:R-:W-:Y:S01]  /*05c0*/  DADD R2, R2, R8 ;  /* 0x0000000002027229 */ /* 0x000fe20000000008 */
[----:B------:R-:W-:Y:S10]  /*05d0*/  BRA.U UP0, `(.L_x_2) ;  /* 0xfffffffd006c7547 */ /* 0x000ff4000b83ffff */
[----:B------:R-:W-:Y:S05]  /*05e0*/  BRA.U UP1, `(.L_x_3) ;  /* 0xfffffffd01507547 */ /* 0x000fea000b83ffff */
.L_x_1:
[----:B------:R-:W-:Y:S02]  /*05f0*/  CS2R R10, SR_CLOCKLO ;  /* 0x00000000000a7805 */ /* 0x000fe40000015000 */
[----:B------:R-:W-:-:S13]  /*0600*/  ISETP.NE.AND P0, PT, R0, RZ, PT ;  /* 0x000000ff0000720c */ /* 0x000fda0003f05270 */
[----:B------:R-:W-:Y:S05]  /*0610*/  @P0 EXIT ;  /* 0x000000000000094d */ /* 0x000fea0003800000 */
[----:B------:R-:W0:Y:S01]  /*0620*/  LDC.64 R4, c[0x0][0x388] ;  /* 0x0000e200ff047b82 */ /* 0x000e220000000a00 */
[----:B------:R-:W-:-:S04]  /*0630*/  IADD3 R6, P0, PT, -R6, R10, RZ ;  /* 0x0000000a06067210 */ /* 0x000fc80007f1e1ff */
[----:B------:R-:W-:-:S03]  /*0640*/  IADD3.X R7, PT, PT, ~R7, R11, RZ, P0, !PT ;  /* 0x0000000b07077210 */ /* 0x000fc600007fe5ff */
[----:B------:R-:W1:Y:S02]  /*0650*/  LDC.64 R8, c[0x0][0x380] ;  /* 0x0000e000ff087b82 */ /* 0x000e640000000a00 */
[----:B0-----:R-:W-:Y:S04]  /*0660*/  STG.E.64 desc[UR6][R4.64], R6 ;  /* 0x0000000604007986 */ /* 0x001fe8000c101b06 */
[----:B-1----:R-:W-:Y:S01]  /*0670*/  STG.E.64 desc[UR6][R8.64], R2 ;  /* 0x0000000208007986 */ /* 0x002fe2000c101b06 */
[----:B------:R-:W-:Y:S05]  /*0680*/  EXIT ;  /* 0x000000000000794d */ /* 0x000fea0003800000 */
.L_x_4:
[----:B------:R-:W-:-:S00]  /*0690*/  BRA `(.L_x_4) ;  /* 0xfffffffc00fc7947 */ /* 0x000fc0000383ffff */
[----:B------:R-:W-:-:S00]  /*06a0*/  NOP ;  /* 0x0000000000007918 */ /* 0x000fc00000000000 */
        /* <DEDUP_REMOVED lines=13> */
.L_x_10:


//--------------------- .text._Z24l1_cache_throughput_testIfEvPT_Pyj --------------------------
	.section	.text._Z24l1_cache_throughput_testIfEvPT_Pyj,"ax",@progbits
	.align	128
        .global         _Z24l1_cache_throughput_testIfEvPT_Pyj
        .type           _Z24l1_cache_throughput_testIfEvPT_Pyj,@function
        .size           _Z24l1_cache_throughput_testIfEvPT_Pyj,(.L_x_11 - _Z24l1_cache_throughput_testIfEvPT_Pyj)
        .other          _Z24l1_cache_throughput_testIfEvPT_Pyj,@"STO_CUDA_ENTRY STV_DEFAULT"
_Z24l1_cache_throughput_testIfEvPT_Pyj:
.text._Z24l1_cache_throughput_testIfEvPT_Pyj:
[----:B------:R-:W-:Y:S01]  /*0000*/  LDC R1, c[0x0][0x37c] ;  /* 0x0000df00ff017b82 */ /* 0x000fe20000000800 */
[----:B------:R-:W0:Y:S01]  /*0010*/  S2R R5, SR_TID.X ;  /* 0x0000000000057919 */ /* 0x000e220000002100 */
[----:B------:R-:W1:Y:S01]  /*0020*/  LDCU.64 UR6, c[0x0][0x358] ;  /* 0x00006b00ff0677ac */ /* 0x000e620008000a00 */
[----:B------:R-:W-:Y:S01]  /*0030*/  UMOV UR4, URZ ;  /* 0x000000ff00047c82 */ /* 0x000fe20008000000 */
[----:B01----:R-:W-:-:S07]  /*0040*/  MOV R9, R5 ;  /* 0x0000000500097202 */ /* 0x003fce0000000f00 */
.L_x_5:
[----:B------:R-:W0:Y:S02]  /*0050*/  LDC.64 R2, c[0x0][0x380] ;  /* 0x0000e000ff027b82 */ /* 0x000e240000000a00 */
[----:B0-----:R-:W-:-:S05]  /*0060*/  IMAD.WIDE.U32 R6, R9, 0x4, R2 ;  /* 0x0000000409067825 */ /* 0x001fca00078e0002 */
[----:B------:R-:W2:Y:S04]  /*0070*/  LDG.E R17, desc[UR6][R6.64] ;  /* 0x0000000606117981 */ /* 0x000ea8000c1e1900 */
[----:B------:R-:W3:Y:S04]  /*0080*/  LDG.E R18, desc[UR6][R6.64+0x1000] ;  /* 0x0010000606127981 */ /* 0x000ee8000c1e1900 */
[----:B------:R-:W4:Y:S04]  /*0090*/  LDG.E R20, desc[UR6][R6.64+0x2000] ;  /* 0x0020000606147981 */ /* 0x000f28000c1e1900 */
[----:B------:R-:W5:Y:S04]  /*00a0*/  LDG.E R22, desc[UR6][R6.64+0x3000] ;  /* 0x0030000606167981 */ /* 0x000f68000c1e1900 */
        /* <DEDUP_REMOVED lines=11> */
[----:B------:R-:W5:Y:S01]  /*0160*/  LDG.E R16, desc[UR6][R6.64+0xf000] ;  /* 0x00f0000606107981 */ /* 0x000f62000c1e1900 */
[----:B------:R-:W-:Y:S01]  /*0170*/  UIADD3 UR4, UPT, UPT, UR4, 0x10, URZ ;  /* 0x0000001004047890 */ /* 0x000fe2000fffe0ff */
[----:B------:R-:W-:-:S03]  /*0180*/  IADD3 R9, PT, PT, R9, 0x4000, RZ ;  /* 0x0000400009097810 */ /* 0x000fc60007ffe0ff */
[----:B------:R-:W-:Y:S01]  /*0190*/  UISETP.NE.AND UP0, UPT, UR4, 0xa0, UPT ;  /* 0x000000a00400788c */ /* 0x000fe2000bf05270 */
[----:B--2---:R-:W-:-:S04]  /*01a0*/  FADD R17, R17, R0 ;  /* 0x0000000011117221 */ /* 0x004fc80000000000 */
[----:B---3--:R-:W-:-:S04]  /*01b0*/  FADD R17, R17, R18 ;  /* 0x0000001211117221 */ /* 0x008fc80000000000 */
[----:B----4-:R-:W-:-:S04]  /*01c0*/  FADD R17, R17, R20 ;  /* 0x0000001411117221 */ /* 0x010fc80000000000 */
[----:B-----5:R-:W-:-:S04]  /*01d0*/  FADD R17, R17, R22 ;  /* 0x0000001611117221 */ /* 0x020fc80000000000 */
[----:B------:R-:W-:-:S04]  /*01e0*/  FADD R17, R17, R24 ;  /* 0x0000001811117221 */ /* 0x000fc80000000000 */
        /* <DEDUP_REMOVED lines=10> */
[----:B------:R-:W-:Y:S01]  /*0290*/  FADD R0, R11, R16 ;  /* 0x000000100b007221 */ /* 0x000fe20000000000 */
[----:B------:R-:W-:Y:S06]  /*02a0*/  BRA.U UP0, `(.L_x_5) ;  /* 0xfffffffd00687547 */ /* 0x000fec000b83ffff */
        /* <DEDUP_REMOVED lines=8> */
.L_x_8:
[----:B------:R-:W0:Y:S01]  /*0330*/  LDCU UR5, c[0x0][0x390] ;  /* 0x00007200ff0577ac */ /* 0x000e220008000800 */
[----:B------:R-:W-:Y:S02]  /*0340*/  MOV R2, R4 ;  /* 0x0000000400027202 */ /* 0x000fe40000000f00 */
[----:B------:R-:W-:Y:S01]  /*0350*/  MOV R3, R9 ;  /* 0x0000000900037202 */ /* 0x000fe20000000f00 */
[----:B------:R-:W-:-:S04]  /*0360*/  UIADD3 UR4, UPT, UPT, UR4, 0x1, URZ ;  /* 0x0000000104047890 */ /* 0x000fc8000fffe0ff */
[----:B0-----:R-:W-:-:S03]  /*0370*/  UISETP.NE.AND UP1, UPT, UR4, UR5, UPT ;  /* 0x000000050400728c */ /* 0x001fc6000bf25270 */
[----:B------:R-:W-:-:S08]  /*0380*/  UMOV UR5, URZ ;  /* 0x000000ff00057c82 */ /* 0x000fd00008000000 */
.L_x_7:
        /* <DEDUP_REMOVED lines=15> */
[----:B------:R0:W5:Y:S01]  /*0480*/  LDG.E R8, desc[UR6][R2.64+0x7000] ;  /* 0x0070000602087981 */ /* 0x000162000c1e1900 */
[----:B------:R-:W-:-:S04]  /*0490*/  UIADD3 UR5, UPT, UPT, UR5, 0x10, URZ ;  /* 0x0000001005057890 */ /* 0x000fc8000fffe0ff */
[----:B------:R-:W-:Y:S01]  /*04a0*/  UISETP.NE.AND UP0, UPT, UR5, 0xa0, UPT ;  /* 0x000000a00500788c */ /* 0x000fe2000bf05270 */
[----:B0-----:R-:W-:-:S04]  /*04b0*/  IADD3 R2, P0, PT, R2, 0x10000, RZ ;  /* 0x0001000002027810 */ /* 0x001fc80007f1e0ff */
[----:B------:R-:W-:Y:S01]  /*04c0*/  IADD3.X R3, PT, PT, RZ, R3, RZ, P0, !PT ;  /* 0x00000003ff037210 */ /* 0x000fe200007fe4ff */
        /* <DEDUP_REMOVED lines=17> */
[----:B------:R-:W-:Y:S05]  /*05e0*/  BRA.U UP1, `(.L_x_8) ;  /* 0xfffffffd01507547 */ /* 0x000fea000b83ffff */
.L_x_6:
        /* <DEDUP_REMOVED lines=8> */
[----:B-1----:R-:W-:Y:S01]  /*0670*/  STG.E desc[UR6][R4.64], R0 ;  /* 0x0000000004007986 */ /* 0x002fe2000c101906 */
[----:B------:R-:W-:Y:S05]  /*0680*/  EXIT ;  /* 0x000000000000794d */ /* 0x000fea0003800000 */
.L_x_9:
        /* <DEDUP_REMOVED lines=15> */
.L_x_11:


//--------------------- .nv.shared.reserved.0     --------------------------
	.section	.nv.shared.reserved.0,"aw",@nobits
	.weak		__nv_reservedSMEM_offset_0_alias
	.size		__nv_reservedSMEM_offset_0_alias, 0, 64
	.other		__nv_reservedSMEM_offset_0_alias,@"STO_CUDA_RESERVED_SHARED STV_DEFAULT"
__nv_reservedSMEM_offset_0_alias:
	.zero		0
	.zero		64


//--------------------- .nv.constant0._Z24l1_cache_throughput_testIdEvPT_Pyj --------------------------
	.section	.nv.constant0._Z24l1_cache_throughput_testIdEvPT_Pyj,"a",@progbits
	.sectionflags	@""
	.align	4
.nv.constant0._Z24l1_cache_throughput_testIdEvPT_Pyj:
	.zero		916


//--------------------- .nv.constant0._Z24l1_cache_throughput_testIfEvPT_Pyj --------------------------
	.section	.nv.constant0._Z24l1_cache_throughput_testIfEvPT_Pyj,"a",@progbits
	.sectionflags	@""
	.align	4
.nv.constant0._Z24l1_cache_throughput_testIfEvPT_Pyj:
	.zero		916


//--------------------- SYMBOLS --------------------------

	.type		.nv.reservedSmem.offset0,@object
	.size		.nv.reservedSmem.offset0,0x4
